//
// Generated by NVIDIA NVVM Compiler
//
// Compiler Build ID: CL-36424714
// Cuda compilation tools, release 13.0, V13.0.88
// Based on NVVM 20.0.0
//

.version 9.0
.target sm_100
.address_size 64

	// .globl	_Z12myBubbleSortPf
// _ZZ12myBubbleSortPfE5chunk has been demoted
// _ZZ5mergePfiE4temp has been demoted

.visible .entry _Z12myBubbleSortPf(
	.param .u64 .ptr .align 1 _Z12myBubbleSortPf_param_0
)
{
	.reg .pred 	%p<6>;
	.reg .b32 	%r<21>;
	.reg .b32 	%f<5>;
	.reg .b64 	%rd<5>;
	// demoted variable
	.shared .align 4 .b8 _ZZ12myBubbleSortPfE5chunk[4096];
	ld.param.u64 	%rd2, [_Z12myBubbleSortPf_param_0];
	cvta.to.global.u64 	%rd3, %rd2;
	mov.u32 	%r1, %tid.x;
	mov.u32 	%r15, %ctaid.x;
	mov.u32 	%r2, %ntid.x;
	mad.lo.s32 	%r3, %r15, %r2, %r1;
	mul.wide.s32 	%rd4, %r3, 4;
	add.s64 	%rd1, %rd3, %rd4;
	ld.global.f32 	%f3, [%rd1];
	shl.b32 	%r16, %r1, 2;
	mov.u32 	%r17, _ZZ12myBubbleSortPfE5chunk;
	add.s32 	%r4, %r17, %r16;
	st.shared.f32 	[%r4], %f3;
	bar.sync 	0;
	add.s32 	%r5, %r4, 4;
	shl.b32 	%r6, %r2, 2;
	mov.b32 	%r18, 0;
$L__BB0_1:
	sub.s32 	%r8, 1023, %r18;
	setp.ge.u32 	%p1, %r1, %r8;
	@%p1 bra 	$L__BB0_6;
	mov.u32 	%r19, %r5;
	mov.u32 	%r20, %r1;
$L__BB0_3:
	ld.shared.f32 	%f1, [%r19+-4];
	ld.shared.f32 	%f2, [%r19];
	setp.leu.f32 	%p2, %f1, %f2;
	@%p2 bra 	$L__BB0_5;
	st.shared.f32 	[%r19+-4], %f2;
	st.shared.f32 	[%r19], %f1;
$L__BB0_5:
	add.s32 	%r20, %r20, %r2;
	add.s32 	%r19, %r19, %r6;
	setp.lt.u32 	%p3, %r20, %r8;
	@%p3 bra 	$L__BB0_3;
$L__BB0_6:
	bar.sync 	0;
	add.s32 	%r18, %r18, 1;
	setp.ne.s32 	%p4, %r18, 1024;
	@%p4 bra 	$L__BB0_1;
	setp.gt.s32 	%p5, %r3, 10239;
	@%p5 bra 	$L__BB0_9;
	ld.shared.f32 	%f4, [%r4];
	st.global.f32 	[%rd1], %f4;
$L__BB0_9:
	ret;

}
	// .globl	_Z5mergePfi
.visible .entry _Z5mergePfi(
	.param .u64 .ptr .align 1 _Z5mergePfi_param_0,
	.param .u32 _Z5mergePfi_param_1
)
{
	.reg .pred 	%p<6>;
	.reg .b32 	%r<17>;
	.reg .b32 	%f<5>;
	.reg .b64 	%rd<5>;
	// demoted variable
	.shared .align 4 .b8 _ZZ5mergePfiE4temp[4096];
	ld.param.u64 	%rd2, [_Z5mergePfi_param_0];
	ld.param.u32 	%r7, [_Z5mergePfi_param_1];
	cvta.to.global.u64 	%rd3, %rd2;
	mov.u32 	%r1, %tid.x;
	mov.u32 	%r8, %ctaid.x;
	mov.u32 	%r9, %ntid.x;
	mad.lo.s32 	%r2, %r8, %r9, %r1;
	mul.wide.s32 	%rd4, %r2, 4;
	add.s64 	%rd1, %rd3, %rd4;
	ld.global.f32 	%f3, [%rd1];
	shl.b32 	%r10, %r1, 2;
	mov.u32 	%r11, _ZZ5mergePfiE4temp;
	add.s32 	%r3, %r11, %r10;
	st.shared.f32 	[%r3], %f3;
	bar.sync 	0;
	setp.lt.s32 	%p1, %r7, 2;
	@%p1 bra 	$L__BB1_6;
	mov.b32 	%r16, 1;
$L__BB1_2:
	mov.u32 	%r4, %r16;
	shl.b32 	%r16, %r4, 1;
	add.s32 	%r13, %r16, -1;
	and.b32  	%r14, %r13, %r1;
	setp.ne.s32 	%p2, %r14, 0;
	@%p2 bra 	$L__BB1_5;
	ld.shared.f32 	%f1, [%r3];
	shl.b32 	%r15, %r4, 2;
	add.s32 	%r6, %r3, %r15;
	ld.shared.f32 	%f2, [%r6];
	setp.leu.f32 	%p3, %f1, %f2;
	@%p3 bra 	$L__BB1_5;
	st.shared.f32 	[%r3], %f2;
	st.shared.f32 	[%r6], %f1;
$L__BB1_5:
	bar.sync 	0;
	setp.lt.s32 	%p4, %r16, %r7;
	@%p4 bra 	$L__BB1_2;
$L__BB1_6:
	setp.ge.s32 	%p5, %r2, %r7;
	@%p5 bra 	$L__BB1_8;
	ld.shared.f32 	%f4, [%r3];
	st.global.f32 	[%rd1], %f4;
$L__BB1_8:
	ret;

}


// ===== COMPILED SASS (sm_100) =====

	.target	sm_100

	.elftype	@"ET_EXEC"


//--------------------- .note.nv.tkinfo           --------------------------
	.section	.note.nv.tkinfo,"",@"SHT_NOTE"
	.sectionflags	@"SHF_NOTE_NV_TKINFO"
	.tkinfo
        /*0018*/ 	.word	0x00000002
        /*0030*/ 	.string	""
        /*0030*/ 	.string	"ptxas"
        /*0030*/ 	.string	"Cuda compilation tools, release 13.0, V13.0.88"
        /*0030*/ 	.string	"Build cuda_13.0.r13.0/compiler.36424714_0"
        /*0030*/ 	.string	"-arch sm_100 -m 64 "



//--------------------- .note.nv.cuinfo           --------------------------
	.section	.note.nv.cuinfo,"",@"SHT_NOTE"
	.sectionflags	@"SHF_NOTE_NV_CUINFO"
        /*0018*/ 	.short	0x0002
        /*001a*/ 	.short	0x0064
        /*001c*/ 	.short	0x0082
	.zero		2


//--------------------- .nv.info                  --------------------------
	.section	.nv.info,"",@"SHT_CUDA_INFO"
	.align	4


	//----- nvinfo : EIATTR_REGCOUNT
	.align		4
        /*0000*/ 	.byte	0x04, 0x2f
        /*0002*/ 	.short	(.L_1 - .L_0)
	.align		4
.L_0:
        /*0004*/ 	.word	index@(_Z12myBubbleSortPf)
        /*0008*/ 	.word	0x0000000e


	//----- nvinfo : EIATTR_FRAME_SIZE
	.align		4
.L_1:
        /*000c*/ 	.byte	0x04, 0x11
        /*000e*/ 	.short	(.L_3 - .L_2)
	.align		4
.L_2:
        /*0010*/ 	.word	index@(_Z12myBubbleSortPf)
        /*0014*/ 	.word	0x00000000


	//----- nvinfo : EIATTR_REGCOUNT
	.align		4
.L_3:
        /*0018*/ 	.byte	0x04, 0x2f
        /*001a*/ 	.short	(.L_5 - .L_4)
	.align		4
.L_4:
        /*001c*/ 	.word	index@(_Z5mergePfi)
        /*0020*/ 	.word	0x0000000c


	//----- nvinfo : EIATTR_FRAME_SIZE
	.align		4
.L_5:
        /*0024*/ 	.byte	0x04, 0x11
        /*0026*/ 	.short	(.L_7 - .L_6)
	.align		4
.L_6:
        /*0028*/ 	.word	index@(_Z5mergePfi)
        /*002c*/ 	.word	0x00000000


	//----- nvinfo : EIATTR_MIN_STACK_SIZE
	.align		4
.L_7:
        /*0030*/ 	.byte	0x04, 0x12
        /*0032*/ 	.short	(.L_9 - .L_8)
	.align		4
.L_8:
        /*0034*/ 	.word	index@(_Z5mergePfi)
        /*0038*/ 	.word	0x00000000


	//----- nvinfo : EIATTR_MIN_STACK_SIZE
	.align		4
.L_9:
        /*003c*/ 	.byte	0x04, 0x12
        /*003e*/ 	.short	(.L_11 - .L_10)
	.align		4
.L_10:
        /*0040*/ 	.word	index@(_Z12myBubbleSortPf)
        /*0044*/ 	.word	0x00000000
.L_11:


//--------------------- .nv.compat                --------------------------
	.section	.nv.compat,"",@"SHT_CUDA_COMPAT_INFO"
	.align	4
        /*0000*/ 	.byte	0x02, 0x09, 0x00, 0x00, 0x02, 0x02, 0x01, 0x00, 0x02, 0x05, 0x05, 0x00, 0x03, 0x07, 0x01, 0x01
        /*0010*/ 	.byte	0x02, 0x03, 0x00, 0x00, 0x02, 0x06, 0x01, 0x00, 0x04, 0x0b, 0x08, 0x00, 0x09, 0x00, 0x00, 0x00
        /*0020*/ 	.byte	0x00, 0x00, 0x00, 0x00


//--------------------- .nv.info._Z5mergePfi      --------------------------
	.section	.nv.info._Z5mergePfi,"",@"SHT_CUDA_INFO"
	.sectionflags	@""
	.align	4


	//----- nvinfo : EIATTR_CUDA_API_VERSION
	.align		4
        /*0000*/ 	.byte	0x04, 0x37
        /*0002*/ 	.short	(.L_13 - .L_12)
.L_12:
        /*0004*/ 	.word	0x00000082


	//----- nvinfo : EIATTR_KPARAM_INFO
	.align		4
.L_13:
        /*0008*/ 	.byte	0x04, 0x17
        /*000a*/ 	.short	(.L_15 - .L_14)
.L_14:
        /*000c*/ 	.word	0x00000000
        /*0010*/ 	.short	0x0001
        /*0012*/ 	.short	0x0008
        /*0014*/ 	.byte	0x00, 0xf0, 0x11, 0x00


	//----- nvinfo : EIATTR_KPARAM_INFO
	.align		4
.L_15:
        /*0018*/ 	.byte	0x04, 0x17
        /*001a*/ 	.short	(.L_17 - .L_16)
.L_16:
        /*001c*/ 	.word	0x00000000
        /*0020*/ 	.short	0x0000
        /*0022*/ 	.short	0x0000
        /*0024*/ 	.byte	0x00, 0xf5, 0x21, 0x00


	//----- nvinfo : EIATTR_SPARSE_MMA_MASK
	.align		4
.L_17:
        /*0028*/ 	.byte	0x03, 0x50
        /*002a*/ 	.short	0x0000


	//----- nvinfo : EIATTR_MAXREG_COUNT
	.align		4
        /*002c*/ 	.byte	0x03, 0x1b
        /*002e*/ 	.short	0x00ff


	//----- nvinfo : EIATTR_NUM_BARRIERS
	.align		4
        /*0030*/ 	.byte	0x02, 0x4c
        /*0032*/ 	.byte	0x01
	.zero		1


	//----- nvinfo : EIATTR_MERCURY_ISA_VERSION
	.align		4
        /*0034*/ 	.byte	0x03, 0x5f
        /*0036*/ 	.short	0x0101


	//----- nvinfo : EIATTR_VRC_CTA_INIT_COUNT
	.align		4
        /*0038*/ 	.byte	0x02, 0x4a
	.zero		1
	.zero		1


	//----- nvinfo : EIATTR_EXIT_INSTR_OFFSETS
	.align		4
        /*003c*/ 	.byte	0x04, 0x1c
        /*003e*/ 	.short	(.L_19 - .L_18)


	//   ....[0]....
.L_18:
        /*0040*/ 	.word	0x00000250


	//   ....[1]....
        /*0044*/ 	.word	0x00000280


	//----- nvinfo : EIATTR_CRS_STACK_SIZE
	.align		4
.L_19:
        /*0048*/ 	.byte	0x04, 0x1e
        /*004a*/ 	.short	(.L_21 - .L_20)
.L_20:
        /*004c*/ 	.word	0x00000000


	//----- nvinfo : EIATTR_CBANK_PARAM_SIZE
	.align		4
.L_21:
        /*0050*/ 	.byte	0x03, 0x19
        /*0052*/ 	.short	0x000c


	//----- nvinfo : EIATTR_PARAM_CBANK
	.align		4
        /*0054*/ 	.byte	0x04, 0x0a
        /*0056*/ 	.short	(.L_23 - .L_22)
	.align		4
.L_22:
        /*0058*/ 	.word	index@(.nv.constant0._Z5mergePfi)
        /*005c*/ 	.short	0x0380
        /*005e*/ 	.short	0x000c


	//----- nvinfo : EIATTR_SW_WAR
	.align		4
.L_23:
        /*0060*/ 	.byte	0x04, 0x36
        /*0062*/ 	.short	(.L_25 - .L_24)
.L_24:
        /*0064*/ 	.word	0x00000008
.L_25:


//--------------------- .nv.info._Z12myBubbleSortPf --------------------------
	.section	.nv.info._Z12myBubbleSortPf,"",@"SHT_CUDA_INFO"
	.sectionflags	@""
	.align	4


	//----- nvinfo : EIATTR_CUDA_API_VERSION
	.align		4
        /*0000*/ 	.byte	0x04, 0x37
        /*0002*/ 	.short	(.L_27 - .L_26)
.L_26:
        /*0004*/ 	.word	0x00000082


	//----- nvinfo : EIATTR_KPARAM_INFO
	.align		4
.L_27:
        /*0008*/ 	.byte	0x04, 0x17
        /*000a*/ 	.short	(.L_29 - .L_28)
.L_28:
        /*000c*/ 	.word	0x00000000
        /*0010*/ 	.short	0x0000
        /*0012*/ 	.short	0x0000
        /*0014*/ 	.byte	0x00, 0xf5, 0x21, 0x00


	//----- nvinfo : EIATTR_SPARSE_MMA_MASK
	.align		4
.L_29:
        /*0018*/ 	.byte	0x03, 0x50
        /*001a*/ 	.short	0x0000


	//----- nvinfo : EIATTR_MAXREG_COUNT
	.align		4
        /*001c*/ 	.byte	0x03, 0x1b
        /*001e*/ 	.short	0x00ff


	//----- nvinfo : EIATTR_NUM_BARRIERS
	.align		4
        /*0020*/ 	.byte	0x02, 0x4c
        /*0022*/ 	.byte	0x01
	.zero		1


	//----- nvinfo : EIATTR_MERCURY_ISA_VERSION
	.align		4
        /*0024*/ 	.byte	0x03, 0x5f
        /*0026*/ 	.short	0x0101


	//----- nvinfo : EIATTR_VRC_CTA_INIT_COUNT
	.align		4
        /*0028*/ 	.byte	0x02, 0x4a
	.zero		1
	.zero		1


	//----- nvinfo : EIATTR_EXIT_INSTR_OFFSETS
	.align		4
        /*002c*/ 	.byte	0x04, 0x1c
        /*002e*/ 	.short	(.L_31 - .L_30)


	//   ....[0]....
.L_30:
        /*0030*/ 	.word	0x00000260


	//   ....[1]....
        /*0034*/ 	.word	0x00000290


	//----- nvinfo : EIATTR_CRS_STACK_SIZE
	.align		4
.L_31:
        /*0038*/ 	.byte	0x04, 0x1e
        /*003a*/ 	.short	(.L_33 - .L_32)
.L_32:
        /*003c*/ 	.word	0x00000000


	//----- nvinfo : EIATTR_CBANK_PARAM_SIZE
	.align		4
.L_33:
        /*0040*/ 	.byte	0x03, 0x19
        /*0042*/ 	.short	0x0008


	//----- nvinfo : EIATTR_PARAM_CBANK
	.align		4
        /*0044*/ 	.byte	0x04, 0x0a
        /*0046*/ 	.short	(.L_35 - .L_34)
	.align		4
.L_34:
        /*0048*/ 	.word	index@(.nv.constant0._Z12myBubbleSortPf)
        /*004c*/ 	.short	0x0380
        /*004e*/ 	.short	0x0008


	//----- nvinfo : EIATTR_SW_WAR
	.align		4
.L_35:
        /*0050*/ 	.byte	0x04, 0x36
        /*0052*/ 	.short	(.L_37 - .L_36)
.L_36:
        /*0054*/ 	.word	0x00000008
.L_37:


//--------------------- .nv.callgraph             --------------------------
	.section	.nv.callgraph,"",@"SHT_CUDA_CALLGRAPH"
	.align	4
	.sectionentsize	8
	.align		4
        /*0000*/ 	.word	0x00000000
	.align		4
        /*0004*/ 	.word	0xffffffff
	.align		4
        /*0008*/ 	.word	0x00000000
	.align		4
        /*000c*/ 	.word	0xfffffffe
	.align		4
        /*0010*/ 	.word	0x00000000
	.align		4
        /*0014*/ 	.word	0xfffffffd
	.align		4
        /*0018*/ 	.word	0x00000000
	.align		4
        /*001c*/ 	.word	0xfffffffc


//--------------------- .text._Z5mergePfi         --------------------------
	.section	.text._Z5mergePfi,"ax",@progbits
	.align	128
        .global         _Z5mergePfi
        .type           _Z5mergePfi,@function
        .size           _Z5mergePfi,(.L_x_10 - _Z5mergePfi)
        .other          _Z5mergePfi,@"STO_CUDA_ENTRY STV_DEFAULT"
_Z5mergePfi:
.text._Z5mergePfi:
[----:B------:R-:W-:Y:S01]  /*0000*/  LDC R1, c[0x0][0x37c] ;  /* 0x0000df00ff017b82 */ /* 0x000fe20000000800 */
[----:B------:R-:W0:Y:S07]  /*0010*/  S2R R4, SR_TID.X ;  /* 0x0000000000047919 */ /* 0x000e2e0000002100 */
[----:B------:R-:W0:Y:S01]  /*0020*/  S2UR UR4, SR_CTAID.X ;  /* 0x00000000000479c3 */ /* 0x000e220000002500 */
[----:B------:R-:W1:Y:S07]  /*0030*/  LDCU.64 UR8, c[0x0][0x358] ;  /* 0x00006b00ff0877ac */ /* 0x000e6e0008000a00 */
[----:B------:R-:W0:Y:S08]  /*0040*/  LDC R5, c[0x0][0x360] ;  /* 0x0000d800ff057b82 */ /* 0x000e300000000800 */
[----:B------:R-:W2:Y:S01]  /*0050*/  LDC.64 R2, c[0x0][0x380] ;  /* 0x0000e000ff027b82 */ /* 0x000ea20000000a00 */
[----:B0-----:R-:W-:-:S04]  /*0060*/  IMAD R5, R5, UR4, R4 ;  /* 0x0000000405057c24 */ /* 0x001fc8000f8e0204 */
[----:B--2---:R-:W-:-:S05]  /*0070*/  IMAD.WIDE R2, R5, 0x4, R2 ;  /* 0x0000000405027825 */ /* 0x004fca00078e0202 */
[----:B-1----:R-:W2:Y:S01]  /*0080*/  LDG.E R0, desc[UR8][R2.64] ;  /* 0x0000000802007981 */ /* 0x002ea2000c1e1900 */
[----:B------:R-:W0:Y:S01]  /*0090*/  S2UR UR5, SR_CgaCtaId ;  /* 0x00000000000579c3 */ /* 0x000e220000008800 */
[----:B------:R-:W-:Y:S02]  /*00a0*/  UMOV UR4, 0x400 ;  /* 0x0000040000047882 */ /* 0x000fe40000000000 */
[----:B0-----:R-:W-:-:S06]  /*00b0*/  ULEA UR4, UR5, UR4, 0x18 ;  /* 0x0000000405047291 */ /* 0x001fcc000f8ec0ff */
[----:B------:R-:W-:-:S05]  /*00c0*/  LEA R7, R4, UR4, 0x2 ;  /* 0x0000000404077c11 */ /* 0x000fca000f8e10ff */
[----:B------:R-:W0:Y:S02]  /*00d0*/  LDCU UR4, c[0x0][0x388] ;  /* 0x00007100ff0477ac */ /* 0x000e240008000800 */
[----:B0-----:R-:W-:Y:S01]  /*00e0*/  UISETP.GE.AND UP0, UPT, UR4, 0x2, UPT ;  /* 0x000000020400788c */ /* 0x001fe2000bf06270 */
[----:B--2---:R0:W-:Y:S01]  /*00f0*/  STS [R7], R0 ;  /* 0x0000000007007388 */ /* 0x0041e20000000800 */
[----:B------:R-:W-:Y:S07]  /*0100*/  BAR.SYNC.DEFER_BLOCKING 0x0 ;  /* 0x0000000000007b1d */ /* 0x000fee0000010000 */
[----:B------:R-:W-:Y:S05]  /*0110*/  BRA.U !UP0, `(.L_x_0) ;  /* 0x0000000108487547 */ /* 0x000fea000b800000 */
[----:B------:R-:W1:Y:S01]  /*0120*/  LDCU UR4, c[0x0][0x388] ;  /* 0x00007100ff0477ac */ /* 0x000e620008000800 */
[----:B------:R-:W-:-:S05]  /*0130*/  UMOV UR5, 0x1 ;  /* 0x0000000100057882 */ /* 0x000fca0000000000 */
.L_x_3:
[----:B0-----:R-:W-:Y:S01]  /*0140*/  IMAD.U32 R0, RZ, RZ, UR5 ;  /* 0x00000005ff007e24 */ /* 0x001fe2000f8e00ff */
[----:B------:R-:W-:Y:S01]  /*0150*/  USHF.L.U32 UR5, UR5, 0x1, URZ ;  /* 0x0000000105057899 */ /* 0x000fe200080006ff */
[----:B------:R-:W-:Y:S03]  /*0160*/  BSSY.RECONVERGENT B0, `(.L_x_1) ;  /* 0x000000a000007945 */ /* 0x000fe60003800200 */
[----:B------:R-:W-:-:S06]  /*0170*/  UIADD3 UR6, UPT, UPT, UR5, -0x1, URZ ;  /* 0xffffffff05067890 */ /* 0x000fcc000fffe0ff */
[----:B------:R-:W-:-:S13]  /*0180*/  LOP3.LUT P0, RZ, R4, UR6, RZ, 0xc0, !PT ;  /* 0x0000000604ff7c12 */ /* 0x000fda000f80c0ff */
[----:B------:R-:W-:Y:S05]  /*0190*/  @P0 BRA `(.L_x_2) ;  /* 0x0000000000180947 */ /* 0x000fea0003800000 */
[----:B------:R-:W-:Y:S02]  /*01a0*/  IMAD R9, R0, 0x4, R7 ;  /* 0x0000000400097824 */ /* 0x000fe400078e0207 */
[----:B------:R-:W-:Y:S04]  /*01b0*/  LDS R0, [R7] ;  /* 0x0000000007007984 */ /* 0x000fe80000000800 */
[----:B------:R-:W0:Y:S02]  /*01c0*/  LDS R6, [R9] ;  /* 0x0000000009067984 */ /* 0x000e240000000800 */
[----:B0-----:R-:W-:-:S13]  /*01d0*/  FSETP.GT.AND P0, PT, R0, R6, PT ;  /* 0x000000060000720b */ /* 0x001fda0003f04000 */
[----:B------:R0:W-:Y:S04]  /*01e0*/  @P0 STS [R7], R6 ;  /* 0x0000000607000388 */ /* 0x0001e80000000800 */
[----:B------:R0:W-:Y:S02]  /*01f0*/  @P0 STS [R9], R0 ;  /* 0x0000000009000388 */ /* 0x0001e40000000800 */
.L_x_2:
[----:B-1----:R-:W-:Y:S05]  /*0200*/  BSYNC.RECONVERGENT B0 ;  /* 0x0000000000007941 */ /* 0x002fea0003800200 */
.L_x_1:
[----:B------:R-:W-:Y:S01]  /*0210*/  BAR.SYNC.DEFER_BLOCKING 0x0 ;  /* 0x0000000000007b1d */ /* 0x000fe20000010000 */
[----:B------:R-:W-:-:S09]  /*0220*/  UISETP.GE.AND UP0, UPT, UR5, UR4, UPT ;  /* 0x000000040500728c */ /* 0x000fd2000bf06270 */
[----:B------:R-:W-:Y:S05]  /*0230*/  BRA.U !UP0, `(.L_x_3) ;  /* 0xfffffffd08c07547 */ /* 0x000fea000b83ffff */
.L_x_0:
[----:B------:R-:W-:-:S13]  /*0240*/  ISETP.GE.AND P0, PT, R5, UR4, PT ;  /* 0x0000000405007c0c */ /* 0x000fda000bf06270 */
[----:B------:R-:W-:Y:S05]  /*0250*/  @P0 EXIT ;  /* 0x000000000000094d */ /* 0x000fea0003800000 */
[----:B0-----:R-:W0:Y:S04]  /*0260*/  LDS R7, [R7] ;  /* 0x0000000007077984 */ /* 0x001e280000000800 */
[----:B0-----:R-:W-:Y:S01]  /*0270*/  STG.E desc[UR8][R2.64], R7 ;  /* 0x0000000702007986 */ /* 0x001fe2000c101908 */
[----:B------:R-:W-:Y:S05]  /*0280*/  EXIT ;  /* 0x000000000000794d */ /* 0x000fea0003800000 */
.L_x_4:
[----:B------:R-:W-:-:S00]  /*0290*/  BRA `(.L_x_4) ;  /* 0xfffffffc00fc7947 */ /* 0x000fc0000383ffff */
[----:B------:R-:W-:-:S00]  /*02a0*/  NOP ;  /* 0x0000000000007918 */ /* 0x000fc00000000000 */
        /* <DEDUP_REMOVED lines=13> */
.L_x_10:


//--------------------- .text._Z12myBubbleSortPf  --------------------------
	.section	.text._Z12myBubbleSortPf,"ax",@progbits
	.align	128
        .global         _Z12myBubbleSortPf
        .type           _Z12myBubbleSortPf,@function
        .size           _Z12myBubbleSortPf,(.L_x_11 - _Z12myBubbleSortPf)
        .other          _Z12myBubbleSortPf,@"STO_CUDA_ENTRY STV_DEFAULT"
_Z12myBubbleSortPf:
.text._Z12myBubbleSortPf:
        /* <DEDUP_REMOVED lines=12> */
[----:B------:R-:W-:Y:S01]  /*00c0*/  LEA R7, R8, UR4, 0x2 ;  /* 0x0000000408077c11 */ /* 0x000fe2000f8e10ff */
[----:B------:R-:W-:-:S04]  /*00d0*/  UMOV UR4, URZ ;  /* 0x000000ff00047c82 */ /* 0x000fc80008000000 */
[----:B------:R-:W-:Y:S01]  /*00e0*/  VIADD R4, R7, 0x4 ;  /* 0x0000000407047836 */ /* 0x000fe20000000000 */
[----:B--2---:R0:W-:Y:S01]  /*00f0*/  STS [R7], R0 ;  /* 0x0000000007007388 */ /* 0x0041e20000000800 */
[----:B------:R-:W-:Y:S06]  /*0100*/  BAR.SYNC.DEFER_BLOCKING 0x0 ;  /* 0x0000000000007b1d */ /* 0x000fec0000010000 */
.L_x_8:
[----:B------:R-:W-:Y:S01]  /*0110*/  UIADD3 UR5, UPT, UPT, -UR4, 0x3ff, URZ ;  /* 0x000003ff04057890 */ /* 0x000fe2000fffe1ff */
[----:B------:R-:W-:Y:S01]  /*0120*/  BSSY.RECONVERGENT B0, `(.L_x_5) ;  /* 0x0000010000007945 */ /* 0x000fe20003800200 */
[----:B------:R-:W-:-:S04]  /*0130*/  UIADD3 UR4, UPT, UPT, UR4, 0x1, URZ ;  /* 0x0000000104047890 */ /* 0x000fc8000fffe0ff */
[----:B------:R-:W-:Y:S01]  /*0140*/  ISETP.GE.U32.AND P0, PT, R8, UR5, PT ;  /* 0x0000000508007c0c */ /* 0x000fe2000bf06070 */
[----:B------:R-:W-:-:S12]  /*0150*/  UISETP.NE.AND UP0, UPT, UR4, 0x400, UPT ;  /* 0x000004000400788c */ /* 0x000fd8000bf05270 */
[----:B------:R-:W-:Y:S05]  /*0160*/  @P0 BRA `(.L_x_6) ;  /* 0x00000000002c0947 */ /* 0x000fea0003800000 */
[----:B0-----:R-:W-:Y:S01]  /*0170*/  IMAD.MOV.U32 R0, RZ, RZ, R4 ;  /* 0x000000ffff007224 */ /* 0x001fe200078e0004 */
[----:B------:R-:W-:-:S07]  /*0180*/  MOV R6, R8 ;  /* 0x0000000800067202 */ /* 0x000fce0000000f00 */
.L_x_7:
[----:B------:R-:W-:Y:S01]  /*0190*/  LDS R11, [R0+-0x4] ;  /* 0xfffffc00000b7984 */ /* 0x000fe20000000800 */
[----:B------:R-:W-:-:S03]  /*01a0*/  IMAD.IADD R6, R9, 0x1, R6 ;  /* 0x0000000109067824 */ /* 0x000fc600078e0206 */
[----:B------:R-:W0:Y:S02]  /*01b0*/  LDS R10, [R0] ;  /* 0x00000000000a7984 */ /* 0x000e240000000800 */
[----:B0-----:R-:W-:-:S13]  /*01c0*/  FSETP.GT.AND P0, PT, R11, R10, PT ;  /* 0x0000000a0b00720b */ /* 0x001fda0003f04000 */
[----:B------:R-:W-:Y:S04]  /*01d0*/  @P0 STS [R0+-0x4], R10 ;  /* 0xfffffc0a00000388 */ /* 0x000fe80000000800 */
[----:B------:R0:W-:Y:S01]  /*01e0*/  @P0 STS [R0], R11 ;  /* 0x0000000b00000388 */ /* 0x0001e20000000800 */
[----:B------:R-:W-:Y:S02]  /*01f0*/  ISETP.GE.U32.AND P0, PT, R6, UR5, PT ;  /* 0x0000000506007c0c */ /* 0x000fe4000bf06070 */
[----:B0-----:R-:W-:-:S11]  /*0200*/  LEA R0, R9, R0, 0x2 ;  /* 0x0000000009007211 */ /* 0x001fd600078e10ff */
[----:B------:R-:W-:Y:S05]  /*0210*/  @!P0 BRA `(.L_x_7) ;  /* 0xfffffffc00dc8947 */ /* 0x000fea000383ffff */
.L_x_6:
[----:B------:R-:W-:Y:S05]  /*0220*/  BSYNC.RECONVERGENT B0 ;  /* 0x0000000000007941 */ /* 0x000fea0003800200 */
.L_x_5:
[----:B------:R-:W-:Y:S06]  /*0230*/  BAR.SYNC.DEFER_BLOCKING 0x0 ;  /* 0x0000000000007b1d */ /* 0x000fec0000010000 */
[----:B------:R-:W-:Y:S05]  /*0240*/  BRA.U UP0, `(.L_x_8) ;  /* 0xfffffffd00b07547 */ /* 0x000fea000b83ffff */
[----:B------:R-:W-:-:S13]  /*0250*/  ISETP.GT.AND P0, PT, R5, 0x27ff, PT ;  /* 0x000027ff0500780c */ /* 0x000fda0003f04270 */
[----:B------:R-:W-:Y:S05]  /*0260*/  @P0 EXIT ;  /* 0x000000000000094d */ /* 0x000fea0003800000 */
[----:B0-----:R-:W0:Y:S04]  /*0270*/  LDS R7, [R7] ;  /* 0x0000000007077984 */ /* 0x001e280000000800 */
[----:B0-----:R-:W-:Y:S01]  /*0280*/  STG.E desc[UR6][R2.64], R7 ;  /* 0x0000000702007986 */ /* 0x001fe2000c101906 */
[----:B------:R-:W-:Y:S05]  /*0290*/  EXIT ;  /* 0x000000000000794d */ /* 0x000fea0003800000 */
.L_x_9:
        /* <DEDUP_REMOVED lines=14> */
.L_x_11:


//--------------------- .nv.shared._Z5mergePfi    --------------------------
	.section	.nv.shared._Z5mergePfi,"aw",@nobits
	.sectionflags	@""
	.align	4
.nv.shared._Z5mergePfi:
	.zero		5120


//--------------------- .nv.shared.reserved.0     --------------------------
	.section	.nv.shared.reserved.0,"aw",@nobits
	.weak		__nv_reservedSMEM_offset_0_alias
	.size		__nv_reservedSMEM_offset_0_alias, 0, 64
	.other		__nv_reservedSMEM_offset_0_alias,@"STO_CUDA_RESERVED_SHARED STV_DEFAULT"
__nv_reservedSMEM_offset_0_alias:
	.zero		0
	.zero		64


//--------------------- .nv.shared._Z12myBubbleSortPf --------------------------
	.section	.nv.shared._Z12myBubbleSortPf,"aw",@nobits
	.sectionflags	@""
	.align	4
.nv.shared._Z12myBubbleSortPf:
	.zero		5120


//--------------------- .nv.constant0._Z5mergePfi --------------------------
	.section	.nv.constant0._Z5mergePfi,"a",@progbits
	.sectionflags	@""
	.align	4
.nv.constant0._Z5mergePfi:
	.zero		908


//--------------------- .nv.constant0._Z12myBubbleSortPf --------------------------
	.section	.nv.constant0._Z12myBubbleSortPf,"a",@progbits
	.sectionflags	@""
	.align	4
.nv.constant0._Z12myBubbleSortPf:
	.zero		904


//--------------------- SYMBOLS --------------------------

	.type		.nv.reservedSmem.offset0,@object
	.size		.nv.reservedSmem.offset0,0x4
	.type		.nv.reservedSmem.cap,@object
	.size		.nv.reservedSmem.cap,0x4
